//
// Generated by NVIDIA NVVM Compiler
//
// Compiler Build ID: CL-36424714
// Cuda compilation tools, release 13.0, V13.0.88
// Based on NVVM 20.0.0
//

.version 9.0
.target sm_100
.address_size 64

	// .globl	_Z11multiKernelPiS_S_

.visible .entry _Z11multiKernelPiS_S_(
	.param .u64 .ptr .align 1 _Z11multiKernelPiS_S__param_0,
	.param .u64 .ptr .align 1 _Z11multiKernelPiS_S__param_1,
	.param .u64 .ptr .align 1 _Z11multiKernelPiS_S__param_2
)
{
	.reg .b32 	%r<5>;
	.reg .b64 	%rd<11>;

	ld.param.u64 	%rd1, [_Z11multiKernelPiS_S__param_0];
	ld.param.u64 	%rd2, [_Z11multiKernelPiS_S__param_1];
	ld.param.u64 	%rd3, [_Z11multiKernelPiS_S__param_2];
	cvta.to.global.u64 	%rd4, %rd1;
	cvta.to.global.u64 	%rd5, %rd3;
	cvta.to.global.u64 	%rd6, %rd2;
	mov.u32 	%r1, %tid.x;
	mul.wide.u32 	%rd7, %r1, 4;
	add.s64 	%rd8, %rd6, %rd7;
	ld.global.u32 	%r2, [%rd8];
	add.s64 	%rd9, %rd5, %rd7;
	ld.global.u32 	%r3, [%rd9];
	mul.lo.s32 	%r4, %r3, %r2;
	add.s64 	%rd10, %rd4, %rd7;
	st.global.u32 	[%rd10], %r4;
	ret;

}


// ===== COMPILED SASS (sm_100) =====

	.target	sm_100

	.elftype	@"ET_EXEC"


//--------------------- .note.nv.tkinfo           --------------------------
	.section	.note.nv.tkinfo,"",@"SHT_NOTE"
	.sectionflags	@"SHF_NOTE_NV_TKINFO"
	.tkinfo
        /*0018*/ 	.word	0x00000002
        /*0030*/ 	.string	""
        /*0030*/ 	.string	"ptxas"
        /*0030*/ 	.string	"Cuda compilation tools, release 13.0, V13.0.88"
        /*0030*/ 	.string	"Build cuda_13.0.r13.0/compiler.36424714_0"
        /*0030*/ 	.string	"-arch sm_100 -m 64 "



//--------------------- .note.nv.cuinfo           --------------------------
	.section	.note.nv.cuinfo,"",@"SHT_NOTE"
	.sectionflags	@"SHF_NOTE_NV_CUINFO"
        /*0018*/ 	.short	0x0002
        /*001a*/ 	.short	0x0064
        /*001c*/ 	.short	0x0082
	.zero		2


//--------------------- .nv.info                  --------------------------
	.section	.nv.info,"",@"SHT_CUDA_INFO"
	.align	4


	//----- nvinfo : EIATTR_REGCOUNT
	.align		4
        /*0000*/ 	.byte	0x04, 0x2f
        /*0002*/ 	.short	(.L_1 - .L_0)
	.align		4
.L_0:
        /*0004*/ 	.word	index@(_Z11multiKernelPiS_S_)
        /*0008*/ 	.word	0x0000000c


	//----- nvinfo : EIATTR_FRAME_SIZE
	.align		4
.L_1:
        /*000c*/ 	.byte	0x04, 0x11
        /*000e*/ 	.short	(.L_3 - .L_2)
	.align		4
.L_2:
        /*0010*/ 	.word	index@(_Z11multiKernelPiS_S_)
        /*0014*/ 	.word	0x00000000


	//----- nvinfo : EIATTR_MIN_STACK_SIZE
	.align		4
.L_3:
        /*0018*/ 	.byte	0x04, 0x12
        /*001a*/ 	.short	(.L_5 - .L_4)
	.align		4
.L_4:
        /*001c*/ 	.word	index@(_Z11multiKernelPiS_S_)
        /*0020*/ 	.word	0x00000000
.L_5:


//--------------------- .nv.compat                --------------------------
	.section	.nv.compat,"",@"SHT_CUDA_COMPAT_INFO"
	.align	4
        /*0000*/ 	.byte	0x02, 0x09, 0x00, 0x00, 0x02, 0x02, 0x01, 0x00, 0x02, 0x05, 0x05, 0x00, 0x03, 0x07, 0x01, 0x01
        /*0010*/ 	.byte	0x02, 0x03, 0x00, 0x00, 0x02, 0x06, 0x01, 0x00, 0x04, 0x0b, 0x08, 0x00, 0x09, 0x00, 0x00, 0x00
        /*0020*/ 	.byte	0x00, 0x00, 0x00, 0x00


//--------------------- .nv.info._Z11multiKernelPiS_S_ --------------------------
	.section	.nv.info._Z11multiKernelPiS_S_,"",@"SHT_CUDA_INFO"
	.sectionflags	@""
	.align	4


	//----- nvinfo : EIATTR_CUDA_API_VERSION
	.align		4
        /*0000*/ 	.byte	0x04, 0x37
        /*0002*/ 	.short	(.L_7 - .L_6)
.L_6:
        /*0004*/ 	.word	0x00000082


	//----- nvinfo : EIATTR_KPARAM_INFO
	.align		4
.L_7:
        /*0008*/ 	.byte	0x04, 0x17
        /*000a*/ 	.short	(.L_9 - .L_8)
.L_8:
        /*000c*/ 	.word	0x00000000
        /*0010*/ 	.short	0x0002
        /*0012*/ 	.short	0x0010
        /*0014*/ 	.byte	0x00, 0xf5, 0x21, 0x00


	//----- nvinfo : EIATTR_KPARAM_INFO
	.align		4
.L_9:
        /*0018*/ 	.byte	0x04, 0x17
        /*001a*/ 	.short	(.L_11 - .L_10)
.L_10:
        /*001c*/ 	.word	0x00000000
        /*0020*/ 	.short	0x0001
        /*0022*/ 	.short	0x0008
        /*0024*/ 	.byte	0x00, 0xf5, 0x21, 0x00


	//----- nvinfo : EIATTR_KPARAM_INFO
	.align		4
.L_11:
        /*0028*/ 	.byte	0x04, 0x17
        /*002a*/ 	.short	(.L_13 - .L_12)
.L_12:
        /*002c*/ 	.word	0x00000000
        /*0030*/ 	.short	0x0000
        /*0032*/ 	.short	0x0000
        /*0034*/ 	.byte	0x00, 0xf5, 0x21, 0x00


	//----- nvinfo : EIATTR_SPARSE_MMA_MASK
	.align		4
.L_13:
        /*0038*/ 	.byte	0x03, 0x50
        /*003a*/ 	.short	0x0000


	//----- nvinfo : EIATTR_MAXREG_COUNT
	.align		4
        /*003c*/ 	.byte	0x03, 0x1b
        /*003e*/ 	.short	0x00ff


	//----- nvinfo : EIATTR_MERCURY_ISA_VERSION
	.align		4
        /*0040*/ 	.byte	0x03, 0x5f
        /*0042*/ 	.short	0x0101


	//----- nvinfo : EIATTR_VRC_CTA_INIT_COUNT
	.align		4
        /*0044*/ 	.byte	0x02, 0x4a
	.zero		1
	.zero		1


	//----- nvinfo : EIATTR_EXIT_INSTR_OFFSETS
	.align		4
        /*0048*/ 	.byte	0x04, 0x1c
        /*004a*/ 	.short	(.L_15 - .L_14)


	//   ....[0]....
.L_14:
        /*004c*/ 	.word	0x000000d0


	//----- nvinfo : EIATTR_CBANK_PARAM_SIZE
	.align		4
.L_15:
        /*0050*/ 	.byte	0x03, 0x19
        /*0052*/ 	.short	0x0018


	//----- nvinfo : EIATTR_PARAM_CBANK
	.align		4
        /*0054*/ 	.byte	0x04, 0x0a
        /*0056*/ 	.short	(.L_17 - .L_16)
	.align		4
.L_16:
        /*0058*/ 	.word	index@(.nv.constant0._Z11multiKernelPiS_S_)
        /*005c*/ 	.short	0x0380
        /*005e*/ 	.short	0x0018


	//----- nvinfo : EIATTR_SW_WAR
	.align		4
.L_17:
        /*0060*/ 	.byte	0x04, 0x36
        /*0062*/ 	.short	(.L_19 - .L_18)
.L_18:
        /*0064*/ 	.word	0x00000008
.L_19:


//--------------------- .nv.callgraph             --------------------------
	.section	.nv.callgraph,"",@"SHT_CUDA_CALLGRAPH"
	.align	4
	.sectionentsize	8
	.align		4
        /*0000*/ 	.word	0x00000000
	.align		4
        /*0004*/ 	.word	0xffffffff
	.align		4
        /*0008*/ 	.word	0x00000000
	.align		4
        /*000c*/ 	.word	0xfffffffe
	.align		4
        /*0010*/ 	.word	0x00000000
	.align		4
        /*0014*/ 	.word	0xfffffffd
	.align		4
        /*0018*/ 	.word	0x00000000
	.align		4
        /*001c*/ 	.word	0xfffffffc


//--------------------- .text._Z11multiKernelPiS_S_ --------------------------
	.section	.text._Z11multiKernelPiS_S_,"ax",@progbits
	.align	128
        .global         _Z11multiKernelPiS_S_
        .type           _Z11multiKernelPiS_S_,@function
        .size           _Z11multiKernelPiS_S_,(.L_x_1 - _Z11multiKernelPiS_S_)
        .other          _Z11multiKernelPiS_S_,@"STO_CUDA_ENTRY STV_DEFAULT"
_Z11multiKernelPiS_S_:
.text._Z11multiKernelPiS_S_:
[----:B------:R-:W-:Y:S01]  /*0000*/  LDC R1, c[0x0][0x37c] ;  /* 0x0000df00ff017b82 */ /* 0x000fe20000000800 */
[----:B------:R-:W0:Y:S07]  /*0010*/  S2R R9, SR_TID.X ;  /* 0x0000000000097919 */ /* 0x000e2e0000002100 */
[----:B------:R-:W0:Y:S01]  /*0020*/  LDC.64 R2, c[0x0][0x388] ;  /* 0x0000e200ff027b82 */ /* 0x000e220000000a00 */
[----:B------:R-:W1:Y:S07]  /*0030*/  LDCU.64 UR4, c[0x0][0x358] ;  /* 0x00006b00ff0477ac */ /* 0x000e6e0008000a00 */
[----:B------:R-:W2:Y:S08]  /*0040*/  LDC.64 R4, c[0x0][0x390] ;  /* 0x0000e400ff047b82 */ /* 0x000eb00000000a00 */
[----:B------:R-:W3:Y:S01]  /*0050*/  LDC.64 R6, c[0x0][0x380] ;  /* 0x0000e000ff067b82 */ /* 0x000ee20000000a00 */
[----:B0-----:R-:W-:-:S04]  /*0060*/  IMAD.WIDE.U32 R2, R9, 0x4, R2 ;  /* 0x0000000409027825 */ /* 0x001fc800078e0002 */
[C---:B--2---:R-:W-:Y:S02]  /*0070*/  IMAD.WIDE.U32 R4, R9.reuse, 0x4, R4 ;  /* 0x0000000409047825 */ /* 0x044fe400078e0004 */
[----:B-1----:R-:W2:Y:S04]  /*0080*/  LDG.E R2, desc[UR4][R2.64] ;  /* 0x0000000402027981 */ /* 0x002ea8000c1e1900 */
[----:B------:R-:W2:Y:S01]  /*0090*/  LDG.E R5, desc[UR4][R4.64] ;  /* 0x0000000404057981 */ /* 0x000ea2000c1e1900 */
[----:B---3--:R-:W-:-:S04]  /*00a0*/  IMAD.WIDE.U32 R6, R9, 0x4, R6 ;  /* 0x0000000409067825 */ /* 0x008fc800078e0006 */
[----:B--2---:R-:W-:-:S05]  /*00b0*/  IMAD R9, R2, R5, RZ ;  /* 0x0000000502097224 */ /* 0x004fca00078e02ff */
[----:B------:R-:W-:Y:S01]  /*00c0*/  STG.E desc[UR4][R6.64], R9 ;  /* 0x0000000906007986 */ /* 0x000fe2000c101904 */
[----:B------:R-:W-:Y:S05]  /*00d0*/  EXIT ;  /* 0x000000000000794d */ /* 0x000fea0003800000 */
.L_x_0:
[----:B------:R-:W-:-:S00]  /*00e0*/  BRA `(.L_x_0) ;  /* 0xfffffffc00fc7947 */ /* 0x000fc0000383ffff */
[----:B------:R-:W-:-:S00]  /*00f0*/  NOP ;  /* 0x0000000000007918 */ /* 0x000fc00000000000 */
        /* <DEDUP_REMOVED lines=8> */
.L_x_1:


//--------------------- .nv.shared.reserved.0     --------------------------
	.section	.nv.shared.reserved.0,"aw",@nobits
	.weak		__nv_reservedSMEM_offset_0_alias
	.size		__nv_reservedSMEM_offset_0_alias, 0, 64
	.other		__nv_reservedSMEM_offset_0_alias,@"STO_CUDA_RESERVED_SHARED STV_DEFAULT"
__nv_reservedSMEM_offset_0_alias:
	.zero		0
	.zero		64


//--------------------- .nv.constant0._Z11multiKernelPiS_S_ --------------------------
	.section	.nv.constant0._Z11multiKernelPiS_S_,"a",@progbits
	.sectionflags	@""
	.align	4
.nv.constant0._Z11multiKernelPiS_S_:
	.zero		920


//--------------------- SYMBOLS --------------------------

	.type		.nv.reservedSmem.offset0,@object
	.size		.nv.reservedSmem.offset0,0x4
